//
// Generated by NVIDIA NVVM Compiler
//
// Compiler Build ID: CL-36424714
// Cuda compilation tools, release 13.0, V13.0.88
// Based on NVVM 20.0.0
//

.version 9.0
.target sm_100
.address_size 64

	// .globl	_Z20rFindOverlaps_kernaliPiS_iiS_S_

.visible .entry _Z20rFindOverlaps_kernaliPiS_iiS_S_(
	.param .u32 _Z20rFindOverlaps_kernaliPiS_iiS_S__param_0,
	.param .u64 .ptr .align 1 _Z20rFindOverlaps_kernaliPiS_iiS_S__param_1,
	.param .u64 .ptr .align 1 _Z20rFindOverlaps_kernaliPiS_iiS_S__param_2,
	.param .u32 _Z20rFindOverlaps_kernaliPiS_iiS_S__param_3,
	.param .u32 _Z20rFindOverlaps_kernaliPiS_iiS_S__param_4,
	.param .u64 .ptr .align 1 _Z20rFindOverlaps_kernaliPiS_iiS_S__param_5,
	.param .u64 .ptr .align 1 _Z20rFindOverlaps_kernaliPiS_iiS_S__param_6
)
{
	.reg .pred 	%p<2>;
	.reg .b32 	%r<14>;
	.reg .b64 	%rd<15>;

	ld.param.u32 	%r4, [_Z20rFindOverlaps_kernaliPiS_iiS_S__param_0];
	ld.param.u64 	%rd1, [_Z20rFindOverlaps_kernaliPiS_iiS_S__param_1];
	ld.param.u64 	%rd2, [_Z20rFindOverlaps_kernaliPiS_iiS_S__param_2];
	ld.param.u32 	%r2, [_Z20rFindOverlaps_kernaliPiS_iiS_S__param_3];
	ld.param.u32 	%r3, [_Z20rFindOverlaps_kernaliPiS_iiS_S__param_4];
	ld.param.u64 	%rd3, [_Z20rFindOverlaps_kernaliPiS_iiS_S__param_5];
	ld.param.u64 	%rd4, [_Z20rFindOverlaps_kernaliPiS_iiS_S__param_6];
	mov.u32 	%r5, %ctaid.x;
	mov.u32 	%r6, %ntid.x;
	mov.u32 	%r7, %tid.x;
	mad.lo.s32 	%r1, %r5, %r6, %r7;
	setp.ge.s32 	%p1, %r1, %r4;
	@%p1 bra 	$L__BB0_2;
	cvta.to.global.u64 	%rd5, %rd3;
	cvta.to.global.u64 	%rd6, %rd1;
	cvta.to.global.u64 	%rd7, %rd4;
	cvta.to.global.u64 	%rd8, %rd2;
	mul.wide.s32 	%rd9, %r1, 4;
	add.s64 	%rd10, %rd8, %rd9;
	ld.global.u32 	%r8, [%rd10];
	mul.wide.s32 	%rd11, %r8, 4;
	add.s64 	%rd12, %rd7, %rd11;
	ld.global.u32 	%r9, [%rd12];
	min.s32 	%r10, %r3, %r9;
	add.s64 	%rd13, %rd5, %rd11;
	ld.global.u32 	%r11, [%rd13];
	max.s32 	%r12, %r2, %r11;
	sub.s32 	%r13, %r10, %r12;
	add.s64 	%rd14, %rd6, %rd9;
	st.global.u32 	[%rd14], %r13;
$L__BB0_2:
	ret;

}
	// .globl	_Z21rFindOverlaps_kernal2iPiS_iiS_S_
.visible .entry _Z21rFindOverlaps_kernal2iPiS_iiS_S_(
	.param .u32 _Z21rFindOverlaps_kernal2iPiS_iiS_S__param_0,
	.param .u64 .ptr .align 1 _Z21rFindOverlaps_kernal2iPiS_iiS_S__param_1,
	.param .u64 .ptr .align 1 _Z21rFindOverlaps_kernal2iPiS_iiS_S__param_2,
	.param .u32 _Z21rFindOverlaps_kernal2iPiS_iiS_S__param_3,
	.param .u32 _Z21rFindOverlaps_kernal2iPiS_iiS_S__param_4,
	.param .u64 .ptr .align 1 _Z21rFindOverlaps_kernal2iPiS_iiS_S__param_5,
	.param .u64 .ptr .align 1 _Z21rFindOverlaps_kernal2iPiS_iiS_S__param_6
)
{
	.reg .pred 	%p<2>;
	.reg .b32 	%r<20>;
	.reg .b64 	%rd<15>;

	ld.param.u32 	%r4, [_Z21rFindOverlaps_kernal2iPiS_iiS_S__param_0];
	ld.param.u64 	%rd1, [_Z21rFindOverlaps_kernal2iPiS_iiS_S__param_1];
	ld.param.u64 	%rd2, [_Z21rFindOverlaps_kernal2iPiS_iiS_S__param_2];
	ld.param.u32 	%r2, [_Z21rFindOverlaps_kernal2iPiS_iiS_S__param_3];
	ld.param.u32 	%r3, [_Z21rFindOverlaps_kernal2iPiS_iiS_S__param_4];
	ld.param.u64 	%rd3, [_Z21rFindOverlaps_kernal2iPiS_iiS_S__param_5];
	ld.param.u64 	%rd4, [_Z21rFindOverlaps_kernal2iPiS_iiS_S__param_6];
	mov.u32 	%r5, %tid.x;
	mov.u32 	%r6, %tid.y;
	mov.u32 	%r7, %ntid.x;
	mov.u32 	%r8, %ctaid.x;
	mov.u32 	%r9, %ctaid.y;
	mov.u32 	%r10, %nctaid.x;
	mad.lo.s32 	%r11, %r9, %r10, %r8;
	mov.u32 	%r12, %ntid.y;
	mad.lo.s32 	%r13, %r11, %r12, %r6;
	mad.lo.s32 	%r1, %r13, %r7, %r5;
	setp.ge.s32 	%p1, %r1, %r4;
	@%p1 bra 	$L__BB1_2;
	cvta.to.global.u64 	%rd5, %rd3;
	cvta.to.global.u64 	%rd6, %rd1;
	cvta.to.global.u64 	%rd7, %rd4;
	cvta.to.global.u64 	%rd8, %rd2;
	mul.wide.s32 	%rd9, %r1, 4;
	add.s64 	%rd10, %rd8, %rd9;
	ld.global.u32 	%r14, [%rd10];
	mul.wide.s32 	%rd11, %r14, 4;
	add.s64 	%rd12, %rd7, %rd11;
	ld.global.u32 	%r15, [%rd12];
	min.s32 	%r16, %r3, %r15;
	add.s64 	%rd13, %rd5, %rd11;
	ld.global.u32 	%r17, [%rd13];
	max.s32 	%r18, %r2, %r17;
	sub.s32 	%r19, %r16, %r18;
	add.s64 	%rd14, %rd6, %rd9;
	st.global.u32 	[%rd14], %r19;
$L__BB1_2:
	ret;

}


// ===== COMPILED SASS (sm_100) =====

	.target	sm_100

	.elftype	@"ET_EXEC"


//--------------------- .note.nv.tkinfo           --------------------------
	.section	.note.nv.tkinfo,"",@"SHT_NOTE"
	.sectionflags	@"SHF_NOTE_NV_TKINFO"
	.tkinfo
        /*0018*/ 	.word	0x00000002
        /*0030*/ 	.string	""
        /*0030*/ 	.string	"ptxas"
        /*0030*/ 	.string	"Cuda compilation tools, release 13.0, V13.0.88"
        /*0030*/ 	.string	"Build cuda_13.0.r13.0/compiler.36424714_0"
        /*0030*/ 	.string	"-arch sm_100 -m 64 "



//--------------------- .note.nv.cuinfo           --------------------------
	.section	.note.nv.cuinfo,"",@"SHT_NOTE"
	.sectionflags	@"SHF_NOTE_NV_CUINFO"
        /*0018*/ 	.short	0x0002
        /*001a*/ 	.short	0x0064
        /*001c*/ 	.short	0x0082
	.zero		2


//--------------------- .nv.info                  --------------------------
	.section	.nv.info,"",@"SHT_CUDA_INFO"
	.align	4


	//----- nvinfo : EIATTR_REGCOUNT
	.align		4
        /*0000*/ 	.byte	0x04, 0x2f
        /*0002*/ 	.short	(.L_1 - .L_0)
	.align		4
.L_0:
        /*0004*/ 	.word	index@(_Z20rFindOverlaps_kernaliPiS_iiS_S_)
        /*0008*/ 	.word	0x00000010


	//----- nvinfo : EIATTR_FRAME_SIZE
	.align		4
.L_1:
        /*000c*/ 	.byte	0x04, 0x11
        /*000e*/ 	.short	(.L_3 - .L_2)
	.align		4
.L_2:
        /*0010*/ 	.word	index@(_Z20rFindOverlaps_kernaliPiS_iiS_S_)
        /*0014*/ 	.word	0x00000000


	//----- nvinfo : EIATTR_REGCOUNT
	.align		4
.L_3:
        /*0018*/ 	.byte	0x04, 0x2f
        /*001a*/ 	.short	(.L_5 - .L_4)
	.align		4
.L_4:
        /*001c*/ 	.word	index@(_Z21rFindOverlaps_kernal2iPiS_iiS_S_)
        /*0020*/ 	.word	0x00000010


	//----- nvinfo : EIATTR_FRAME_SIZE
	.align		4
.L_5:
        /*0024*/ 	.byte	0x04, 0x11
        /*0026*/ 	.short	(.L_7 - .L_6)
	.align		4
.L_6:
        /*0028*/ 	.word	index@(_Z21rFindOverlaps_kernal2iPiS_iiS_S_)
        /*002c*/ 	.word	0x00000000


	//----- nvinfo : EIATTR_MIN_STACK_SIZE
	.align		4
.L_7:
        /*0030*/ 	.byte	0x04, 0x12
        /*0032*/ 	.short	(.L_9 - .L_8)
	.align		4
.L_8:
        /*0034*/ 	.word	index@(_Z21rFindOverlaps_kernal2iPiS_iiS_S_)
        /*0038*/ 	.word	0x00000000


	//----- nvinfo : EIATTR_MIN_STACK_SIZE
	.align		4
.L_9:
        /*003c*/ 	.byte	0x04, 0x12
        /*003e*/ 	.short	(.L_11 - .L_10)
	.align		4
.L_10:
        /*0040*/ 	.word	index@(_Z20rFindOverlaps_kernaliPiS_iiS_S_)
        /*0044*/ 	.word	0x00000000
.L_11:


//--------------------- .nv.compat                --------------------------
	.section	.nv.compat,"",@"SHT_CUDA_COMPAT_INFO"
	.align	4
        /*0000*/ 	.byte	0x02, 0x09, 0x00, 0x00, 0x02, 0x02, 0x01, 0x00, 0x02, 0x05, 0x05, 0x00, 0x03, 0x07, 0x01, 0x01
        /*0010*/ 	.byte	0x02, 0x03, 0x00, 0x00, 0x02, 0x06, 0x01, 0x00, 0x04, 0x0b, 0x08, 0x00, 0x09, 0x00, 0x00, 0x00
        /*0020*/ 	.byte	0x00, 0x00, 0x00, 0x00


//--------------------- .nv.info._Z21rFindOverlaps_kernal2iPiS_iiS_S_ --------------------------
	.section	.nv.info._Z21rFindOverlaps_kernal2iPiS_iiS_S_,"",@"SHT_CUDA_INFO"
	.sectionflags	@""
	.align	4


	//----- nvinfo : EIATTR_CUDA_API_VERSION
	.align		4
        /*0000*/ 	.byte	0x04, 0x37
        /*0002*/ 	.short	(.L_13 - .L_12)
.L_12:
        /*0004*/ 	.word	0x00000082


	//----- nvinfo : EIATTR_KPARAM_INFO
	.align		4
.L_13:
        /*0008*/ 	.byte	0x04, 0x17
        /*000a*/ 	.short	(.L_15 - .L_14)
.L_14:
        /*000c*/ 	.word	0x00000000
        /*0010*/ 	.short	0x0006
        /*0012*/ 	.short	0x0028
        /*0014*/ 	.byte	0x00, 0xf5, 0x21, 0x00


	//----- nvinfo : EIATTR_KPARAM_INFO
	.align		4
.L_15:
        /*0018*/ 	.byte	0x04, 0x17
        /*001a*/ 	.short	(.L_17 - .L_16)
.L_16:
        /*001c*/ 	.word	0x00000000
        /*0020*/ 	.short	0x0005
        /*0022*/ 	.short	0x0020
        /*0024*/ 	.byte	0x00, 0xf5, 0x21, 0x00


	//----- nvinfo : EIATTR_KPARAM_INFO
	.align		4
.L_17:
        /*0028*/ 	.byte	0x04, 0x17
        /*002a*/ 	.short	(.L_19 - .L_18)
.L_18:
        /*002c*/ 	.word	0x00000000
        /*0030*/ 	.short	0x0004
        /*0032*/ 	.short	0x001c
        /*0034*/ 	.byte	0x00, 0xf0, 0x11, 0x00


	//----- nvinfo : EIATTR_KPARAM_INFO
	.align		4
.L_19:
        /*0038*/ 	.byte	0x04, 0x17
        /*003a*/ 	.short	(.L_21 - .L_20)
.L_20:
        /*003c*/ 	.word	0x00000000
        /*0040*/ 	.short	0x0003
        /*0042*/ 	.short	0x0018
        /*0044*/ 	.byte	0x00, 0xf0, 0x11, 0x00


	//----- nvinfo : EIATTR_KPARAM_INFO
	.align		4
.L_21:
        /*0048*/ 	.byte	0x04, 0x17
        /*004a*/ 	.short	(.L_23 - .L_22)
.L_22:
        /*004c*/ 	.word	0x00000000
        /*0050*/ 	.short	0x0002
        /*0052*/ 	.short	0x0010
        /*0054*/ 	.byte	0x00, 0xf5, 0x21, 0x00


	//----- nvinfo : EIATTR_KPARAM_INFO
	.align		4
.L_23:
        /*0058*/ 	.byte	0x04, 0x17
        /*005a*/ 	.short	(.L_25 - .L_24)
.L_24:
        /*005c*/ 	.word	0x00000000
        /*0060*/ 	.short	0x0001
        /*0062*/ 	.short	0x0008
        /*0064*/ 	.byte	0x00, 0xf5, 0x21, 0x00


	//----- nvinfo : EIATTR_KPARAM_INFO
	.align		4
.L_25:
        /*0068*/ 	.byte	0x04, 0x17
        /*006a*/ 	.short	(.L_27 - .L_26)
.L_26:
        /*006c*/ 	.word	0x00000000
        /*0070*/ 	.short	0x0000
        /*0072*/ 	.short	0x0000
        /*0074*/ 	.byte	0x00, 0xf0, 0x11, 0x00


	//----- nvinfo : EIATTR_SPARSE_MMA_MASK
	.align		4
.L_27:
        /*0078*/ 	.byte	0x03, 0x50
        /*007a*/ 	.short	0x0000


	//----- nvinfo : EIATTR_MAXREG_COUNT
	.align		4
        /*007c*/ 	.byte	0x03, 0x1b
        /*007e*/ 	.short	0x00ff


	//----- nvinfo : EIATTR_MERCURY_ISA_VERSION
	.align		4
        /*0080*/ 	.byte	0x03, 0x5f
        /*0082*/ 	.short	0x0101


	//----- nvinfo : EIATTR_VRC_CTA_INIT_COUNT
	.align		4
        /*0084*/ 	.byte	0x02, 0x4a
	.zero		1
	.zero		1


	//----- nvinfo : EIATTR_EXIT_INSTR_OFFSETS
	.align		4
        /*0088*/ 	.byte	0x04, 0x1c
        /*008a*/ 	.short	(.L_29 - .L_28)


	//   ....[0]....
.L_28:
        /*008c*/ 	.word	0x000000d0


	//   ....[1]....
        /*0090*/ 	.word	0x000001f0


	//----- nvinfo : EIATTR_CBANK_PARAM_SIZE
	.align		4
.L_29:
        /*0094*/ 	.byte	0x03, 0x19
        /*0096*/ 	.short	0x0030


	//----- nvinfo : EIATTR_PARAM_CBANK
	.align		4
        /*0098*/ 	.byte	0x04, 0x0a
        /*009a*/ 	.short	(.L_31 - .L_30)
	.align		4
.L_30:
        /*009c*/ 	.word	index@(.nv.constant0._Z21rFindOverlaps_kernal2iPiS_iiS_S_)
        /*00a0*/ 	.short	0x0380
        /*00a2*/ 	.short	0x0030


	//----- nvinfo : EIATTR_SW_WAR
	.align		4
.L_31:
        /*00a4*/ 	.byte	0x04, 0x36
        /*00a6*/ 	.short	(.L_33 - .L_32)
.L_32:
        /*00a8*/ 	.word	0x00000008
.L_33:


//--------------------- .nv.info._Z20rFindOverlaps_kernaliPiS_iiS_S_ --------------------------
	.section	.nv.info._Z20rFindOverlaps_kernaliPiS_iiS_S_,"",@"SHT_CUDA_INFO"
	.sectionflags	@""
	.align	4


	//----- nvinfo : EIATTR_CUDA_API_VERSION
	.align		4
        /*0000*/ 	.byte	0x04, 0x37
        /*0002*/ 	.short	(.L_35 - .L_34)
.L_34:
        /*0004*/ 	.word	0x00000082


	//----- nvinfo : EIATTR_KPARAM_INFO
	.align		4
.L_35:
        /*0008*/ 	.byte	0x04, 0x17
        /*000a*/ 	.short	(.L_37 - .L_36)
.L_36:
        /*000c*/ 	.word	0x00000000
        /*0010*/ 	.short	0x0006
        /*0012*/ 	.short	0x0028
        /*0014*/ 	.byte	0x00, 0xf5, 0x21, 0x00


	//----- nvinfo : EIATTR_KPARAM_INFO
	.align		4
.L_37:
        /*0018*/ 	.byte	0x04, 0x17
        /*001a*/ 	.short	(.L_39 - .L_38)
.L_38:
        /*001c*/ 	.word	0x00000000
        /*0020*/ 	.short	0x0005
        /*0022*/ 	.short	0x0020
        /*0024*/ 	.byte	0x00, 0xf5, 0x21, 0x00


	//----- nvinfo : EIATTR_KPARAM_INFO
	.align		4
.L_39:
        /*0028*/ 	.byte	0x04, 0x17
        /*002a*/ 	.short	(.L_41 - .L_40)
.L_40:
        /*002c*/ 	.word	0x00000000
        /*0030*/ 	.short	0x0004
        /*0032*/ 	.short	0x001c
        /*0034*/ 	.byte	0x00, 0xf0, 0x11, 0x00


	//----- nvinfo : EIATTR_KPARAM_INFO
	.align		4
.L_41:
        /*0038*/ 	.byte	0x04, 0x17
        /*003a*/ 	.short	(.L_43 - .L_42)
.L_42:
        /*003c*/ 	.word	0x00000000
        /*0040*/ 	.short	0x0003
        /*0042*/ 	.short	0x0018
        /*0044*/ 	.byte	0x00, 0xf0, 0x11, 0x00


	//----- nvinfo : EIATTR_KPARAM_INFO
	.align		4
.L_43:
        /*0048*/ 	.byte	0x04, 0x17
        /*004a*/ 	.short	(.L_45 - .L_44)
.L_44:
        /*004c*/ 	.word	0x00000000
        /*0050*/ 	.short	0x0002
        /*0052*/ 	.short	0x0010
        /*0054*/ 	.byte	0x00, 0xf5, 0x21, 0x00


	//----- nvinfo : EIATTR_KPARAM_INFO
	.align		4
.L_45:
        /*0058*/ 	.byte	0x04, 0x17
        /*005a*/ 	.short	(.L_47 - .L_46)
.L_46:
        /*005c*/ 	.word	0x00000000
        /*0060*/ 	.short	0x0001
        /*0062*/ 	.short	0x0008
        /*0064*/ 	.byte	0x00, 0xf5, 0x21, 0x00


	//----- nvinfo : EIATTR_KPARAM_INFO
	.align		4
.L_47:
        /*0068*/ 	.byte	0x04, 0x17
        /*006a*/ 	.short	(.L_49 - .L_48)
.L_48:
        /*006c*/ 	.word	0x00000000
        /*0070*/ 	.short	0x0000
        /*0072*/ 	.short	0x0000
        /*0074*/ 	.byte	0x00, 0xf0, 0x11, 0x00


	//----- nvinfo : EIATTR_SPARSE_MMA_MASK
	.align		4
.L_49:
        /*0078*/ 	.byte	0x03, 0x50
        /*007a*/ 	.short	0x0000


	//----- nvinfo : EIATTR_MAXREG_COUNT
	.align		4
        /*007c*/ 	.byte	0x03, 0x1b
        /*007e*/ 	.short	0x00ff


	//----- nvinfo : EIATTR_MERCURY_ISA_VERSION
	.align		4
        /*0080*/ 	.byte	0x03, 0x5f
        /*0082*/ 	.short	0x0101


	//----- nvinfo : EIATTR_VRC_CTA_INIT_COUNT
	.align		4
        /*0084*/ 	.byte	0x02, 0x4a
	.zero		1
	.zero		1


	//----- nvinfo : EIATTR_EXIT_INSTR_OFFSETS
	.align		4
        /*0088*/ 	.byte	0x04, 0x1c
        /*008a*/ 	.short	(.L_51 - .L_50)


	//   ....[0]....
.L_50:
        /*008c*/ 	.word	0x00000070


	//   ....[1]....
        /*0090*/ 	.word	0x00000190


	//----- nvinfo : EIATTR_CBANK_PARAM_SIZE
	.align		4
.L_51:
        /*0094*/ 	.byte	0x03, 0x19
        /*0096*/ 	.short	0x0030


	//----- nvinfo : EIATTR_PARAM_CBANK
	.align		4
        /*0098*/ 	.byte	0x04, 0x0a
        /*009a*/ 	.short	(.L_53 - .L_52)
	.align		4
.L_52:
        /*009c*/ 	.word	index@(.nv.constant0._Z20rFindOverlaps_kernaliPiS_iiS_S_)
        /*00a0*/ 	.short	0x0380
        /*00a2*/ 	.short	0x0030


	//----- nvinfo : EIATTR_SW_WAR
	.align		4
.L_53:
        /*00a4*/ 	.byte	0x04, 0x36
        /*00a6*/ 	.short	(.L_55 - .L_54)
.L_54:
        /*00a8*/ 	.word	0x00000008
.L_55:


//--------------------- .nv.callgraph             --------------------------
	.section	.nv.callgraph,"",@"SHT_CUDA_CALLGRAPH"
	.align	4
	.sectionentsize	8
	.align		4
        /*0000*/ 	.word	0x00000000
	.align		4
        /*0004*/ 	.word	0xffffffff
	.align		4
        /*0008*/ 	.word	0x00000000
	.align		4
        /*000c*/ 	.word	0xfffffffe
	.align		4
        /*0010*/ 	.word	0x00000000
	.align		4
        /*0014*/ 	.word	0xfffffffd
	.align		4
        /*0018*/ 	.word	0x00000000
	.align		4
        /*001c*/ 	.word	0xfffffffc


//--------------------- .text._Z21rFindOverlaps_kernal2iPiS_iiS_S_ --------------------------
	.section	.text._Z21rFindOverlaps_kernal2iPiS_iiS_S_,"ax",@progbits
	.align	128
        .global         _Z21rFindOverlaps_kernal2iPiS_iiS_S_
        .type           _Z21rFindOverlaps_kernal2iPiS_iiS_S_,@function
        .size           _Z21rFindOverlaps_kernal2iPiS_iiS_S_,(.L_x_2 - _Z21rFindOverlaps_kernal2iPiS_iiS_S_)
        .other          _Z21rFindOverlaps_kernal2iPiS_iiS_S_,@"STO_CUDA_ENTRY STV_DEFAULT"
_Z21rFindOverlaps_kernal2iPiS_iiS_S_:
.text._Z21rFindOverlaps_kernal2iPiS_iiS_S_:
[----:B------:R-:W-:Y:S01]  /*0000*/  LDC R1, c[0x0][0x37c] ;  /* 0x0000df00ff017b82 */ /* 0x000fe20000000800 */
[----:B------:R-:W0:Y:S07]  /*0010*/  S2R R0, SR_TID.Y ;  /* 0x0000000000007919 */ /* 0x000e2e0000002200 */
[----:B------:R-:W-:Y:S01]  /*0020*/  S2UR UR4, SR_CTAID.X ;  /* 0x00000000000479c3 */ /* 0x000fe20000002500 */
[----:B------:R-:W1:Y:S01]  /*0030*/  LDCU UR7, c[0x0][0x360] ;  /* 0x00006c00ff0777ac */ /* 0x000e620008000800 */
[----:B------:R-:W1:Y:S01]  /*0040*/  S2R R11, SR_TID.X ;  /* 0x00000000000b7919 */ /* 0x000e620000002100 */
[----:B------:R-:W2:Y:S05]  /*0050*/  LDCU UR6, c[0x0][0x370] ;  /* 0x00006e00ff0677ac */ /* 0x000eaa0008000800 */
[----:B------:R-:W2:Y:S01]  /*0060*/  S2UR UR5, SR_CTAID.Y ;  /* 0x00000000000579c3 */ /* 0x000ea20000002600 */
[----:B------:R-:W3:Y:S07]  /*0070*/  LDCU UR8, c[0x0][0x380] ;  /* 0x00007000ff0877ac */ /* 0x000eee0008000800 */
[----:B------:R-:W0:Y:S01]  /*0080*/  LDC R3, c[0x0][0x364] ;  /* 0x0000d900ff037b82 */ /* 0x000e220000000800 */
[----:B--2---:R-:W-:-:S06]  /*0090*/  UIMAD UR4, UR5, UR6, UR4 ;  /* 0x00000006050472a4 */ /* 0x004fcc000f8e0204 */
[----:B0-----:R-:W-:-:S04]  /*00a0*/  IMAD R0, R3, UR4, R0 ;  /* 0x0000000403007c24 */ /* 0x001fc8000f8e0200 */
[----:B-1----:R-:W-:-:S05]  /*00b0*/  IMAD R11, R0, UR7, R11 ;  /* 0x00000007000b7c24 */ /* 0x002fca000f8e020b */
[----:B---3--:R-:W-:-:S13]  /*00c0*/  ISETP.GE.AND P0, PT, R11, UR8, PT ;  /* 0x000000080b007c0c */ /* 0x008fda000bf06270 */
[----:B------:R-:W-:Y:S05]  /*00d0*/  @P0 EXIT ;  /* 0x000000000000094d */ /* 0x000fea0003800000 */
[----:B------:R-:W0:Y:S01]  /*00e0*/  LDC.64 R2, c[0x0][0x390] ;  /* 0x0000e400ff027b82 */ /* 0x000e220000000a00 */
[----:B------:R-:W1:Y:S01]  /*00f0*/  LDCU.64 UR4, c[0x0][0x358] ;  /* 0x00006b00ff0477ac */ /* 0x000e620008000a00 */
[----:B------:R-:W2:Y:S06]  /*0100*/  LDCU.64 UR6, c[0x0][0x398] ;  /* 0x00007300ff0677ac */ /* 0x000eac0008000a00 */
[----:B------:R-:W3:Y:S08]  /*0110*/  LDC.64 R4, c[0x0][0x3a8] ;  /* 0x0000ea00ff047b82 */ /* 0x000ef00000000a00 */
[----:B------:R-:W4:Y:S01]  /*0120*/  LDC.64 R6, c[0x0][0x3a0] ;  /* 0x0000e800ff067b82 */ /* 0x000f220000000a00 */
[----:B0-----:R-:W-:-:S07]  /*0130*/  IMAD.WIDE R2, R11, 0x4, R2 ;  /* 0x000000040b027825 */ /* 0x001fce00078e0202 */
[----:B------:R-:W0:Y:S01]  /*0140*/  LDC.64 R8, c[0x0][0x388] ;  /* 0x0000e200ff087b82 */ /* 0x000e220000000a00 */
[----:B-1----:R-:W3:Y:S02]  /*0150*/  LDG.E R3, desc[UR4][R2.64] ;  /* 0x0000000402037981 */ /* 0x002ee4000c1e1900 */
[----:B---3--:R-:W-:-:S04]  /*0160*/  IMAD.WIDE R4, R3, 0x4, R4 ;  /* 0x0000000403047825 */ /* 0x008fc800078e0204 */
[----:B----4-:R-:W-:Y:S02]  /*0170*/  IMAD.WIDE R6, R3, 0x4, R6 ;  /* 0x0000000403067825 */ /* 0x010fe400078e0206 */
[----:B------:R-:W2:Y:S04]  /*0180*/  LDG.E R4, desc[UR4][R4.64] ;  /* 0x0000000404047981 */ /* 0x000ea8000c1e1900 */
[----:B------:R-:W3:Y:S01]  /*0190*/  LDG.E R6, desc[UR4][R6.64] ;  /* 0x0000000406067981 */ /* 0x000ee2000c1e1900 */
[----:B0-----:R-:W-:Y:S01]  /*01a0*/  IMAD.WIDE R2, R11, 0x4, R8 ;  /* 0x000000040b027825 */ /* 0x001fe200078e0208 */
[----:B--2---:R-:W-:Y:S02]  /*01b0*/  VIMNMX R0, PT, PT, R4, UR7, PT ;  /* 0x0000000704007c48 */ /* 0x004fe4000bfe0100 */
[----:B---3--:R-:W-:-:S04]  /*01c0*/  VIMNMX R13, PT, PT, R6, UR6, !PT ;  /* 0x00000006060d7c48 */ /* 0x008fc8000ffe0100 */
[----:B------:R-:W-:-:S05]  /*01d0*/  IADD3 R13, PT, PT, R0, -R13, RZ ;  /* 0x8000000d000d7210 */ /* 0x000fca0007ffe0ff */
[----:B------:R-:W-:Y:S01]  /*01e0*/  STG.E desc[UR4][R2.64], R13 ;  /* 0x0000000d02007986 */ /* 0x000fe2000c101904 */
[----:B------:R-:W-:Y:S05]  /*01f0*/  EXIT ;  /* 0x000000000000794d */ /* 0x000fea0003800000 */
.L_x_0:
[----:B------:R-:W-:-:S00]  /*0200*/  BRA `(.L_x_0) ;  /* 0xfffffffc00fc7947 */ /* 0x000fc0000383ffff */
[----:B------:R-:W-:-:S00]  /*0210*/  NOP ;  /* 0x0000000000007918 */ /* 0x000fc00000000000 */
        /* <DEDUP_REMOVED lines=14> */
.L_x_2:


//--------------------- .text._Z20rFindOverlaps_kernaliPiS_iiS_S_ --------------------------
	.section	.text._Z20rFindOverlaps_kernaliPiS_iiS_S_,"ax",@progbits
	.align	128
        .global         _Z20rFindOverlaps_kernaliPiS_iiS_S_
        .type           _Z20rFindOverlaps_kernaliPiS_iiS_S_,@function
        .size           _Z20rFindOverlaps_kernaliPiS_iiS_S_,(.L_x_3 - _Z20rFindOverlaps_kernaliPiS_iiS_S_)
        .other          _Z20rFindOverlaps_kernaliPiS_iiS_S_,@"STO_CUDA_ENTRY STV_DEFAULT"
_Z20rFindOverlaps_kernaliPiS_iiS_S_:
.text._Z20rFindOverlaps_kernaliPiS_iiS_S_:
[----:B------:R-:W-:Y:S01]  /*0000*/  LDC R1, c[0x0][0x37c] ;  /* 0x0000df00ff017b82 */ /* 0x000fe20000000800 */
[----:B------:R-:W0:Y:S07]  /*0010*/  S2R R0, SR_TID.X ;  /* 0x0000000000007919 */ /* 0x000e2e0000002100 */
[----:B------:R-:W0:Y:S01]  /*0020*/  S2UR UR4, SR_CTAID.X ;  /* 0x00000000000479c3 */ /* 0x000e220000002500 */
[----:B------:R-:W1:Y:S07]  /*0030*/  LDCU UR5, c[0x0][0x380] ;  /* 0x00007000ff0577ac */ /* 0x000e6e0008000800 */
[----:B------:R-:W0:Y:S02]  /*0040*/  LDC R11, c[0x0][0x360] ;  /* 0x0000d800ff0b7b82 */ /* 0x000e240000000800 */
[----:B0-----:R-:W-:-:S05]  /*0050*/  IMAD R11, R11, UR4, R0 ;  /* 0x000000040b0b7c24 */ /* 0x001fca000f8e0200 */
[----:B-1----:R-:W-:-:S13]  /*0060*/  ISETP.GE.AND P0, PT, R11, UR5, PT ;  /* 0x000000050b007c0c */ /* 0x002fda000bf06270 */
        /* <DEDUP_REMOVED lines=19> */
.L_x_1:
        /* <DEDUP_REMOVED lines=14> */
.L_x_3:


//--------------------- .nv.shared.reserved.0     --------------------------
	.section	.nv.shared.reserved.0,"aw",@nobits
	.weak		__nv_reservedSMEM_offset_0_alias
	.size		__nv_reservedSMEM_offset_0_alias, 0, 64
	.other		__nv_reservedSMEM_offset_0_alias,@"STO_CUDA_RESERVED_SHARED STV_DEFAULT"
__nv_reservedSMEM_offset_0_alias:
	.zero		0
	.zero		64


//--------------------- .nv.constant0._Z21rFindOverlaps_kernal2iPiS_iiS_S_ --------------------------
	.section	.nv.constant0._Z21rFindOverlaps_kernal2iPiS_iiS_S_,"a",@progbits
	.sectionflags	@""
	.align	4
.nv.constant0._Z21rFindOverlaps_kernal2iPiS_iiS_S_:
	.zero		944


//--------------------- .nv.constant0._Z20rFindOverlaps_kernaliPiS_iiS_S_ --------------------------
	.section	.nv.constant0._Z20rFindOverlaps_kernaliPiS_iiS_S_,"a",@progbits
	.sectionflags	@""
	.align	4
.nv.constant0._Z20rFindOverlaps_kernaliPiS_iiS_S_:
	.zero		944


//--------------------- SYMBOLS --------------------------

	.type		.nv.reservedSmem.offset0,@object
	.size		.nv.reservedSmem.offset0,0x4
